//
// Generated by NVIDIA NVVM Compiler
//
// Compiler Build ID: CL-36424714
// Cuda compilation tools, release 13.0, V13.0.88
// Based on NVVM 20.0.0
//

.version 9.0
.target sm_100
.address_size 64

	// .globl	_Z15division_kernelPfii

.visible .entry _Z15division_kernelPfii(
	.param .u64 .ptr .align 1 _Z15division_kernelPfii_param_0,
	.param .u32 _Z15division_kernelPfii_param_1,
	.param .u32 _Z15division_kernelPfii_param_2
)
{
	.reg .pred 	%p<2>;
	.reg .b32 	%r<10>;
	.reg .b32 	%f<4>;
	.reg .b64 	%rd<7>;

	ld.param.u64 	%rd1, [_Z15division_kernelPfii_param_0];
	ld.param.u32 	%r2, [_Z15division_kernelPfii_param_1];
	ld.param.u32 	%r3, [_Z15division_kernelPfii_param_2];
	mov.u32 	%r4, %ntid.x;
	mov.u32 	%r5, %ctaid.x;
	mov.u32 	%r6, %tid.x;
	mad.lo.s32 	%r1, %r4, %r5, %r6;
	setp.ge.s32 	%p1, %r1, %r3;
	@%p1 bra 	$L__BB0_2;
	cvta.to.global.u64 	%rd2, %rd1;
	mul.lo.s32 	%r7, %r3, %r2;
	add.s32 	%r8, %r7, %r2;
	mul.wide.s32 	%rd3, %r8, 4;
	add.s64 	%rd4, %rd2, %rd3;
	ld.global.f32 	%f1, [%rd4];
	add.s32 	%r9, %r7, %r1;
	mul.wide.s32 	%rd5, %r9, 4;
	add.s64 	%rd6, %rd2, %rd5;
	ld.global.f32 	%f2, [%rd6];
	div.rn.f32 	%f3, %f2, %f1;
	st.global.f32 	[%rd6], %f3;
$L__BB0_2:
	ret;

}
	// .globl	_Z16eliminate_kernelPfii
.visible .entry _Z16eliminate_kernelPfii(
	.param .u64 .ptr .align 1 _Z16eliminate_kernelPfii_param_0,
	.param .u32 _Z16eliminate_kernelPfii_param_1,
	.param .u32 _Z16eliminate_kernelPfii_param_2
)
{
	.reg .pred 	%p<7>;
	.reg .b32 	%r<30>;
	.reg .b32 	%f<6>;
	.reg .b64 	%rd<13>;

	ld.param.u64 	%rd3, [_Z16eliminate_kernelPfii_param_0];
	ld.param.u32 	%r16, [_Z16eliminate_kernelPfii_param_1];
	ld.param.u32 	%r17, [_Z16eliminate_kernelPfii_param_2];
	cvta.to.global.u64 	%rd1, %rd3;
	mov.u32 	%r1, %ntid.x;
	mov.u32 	%r2, %ctaid.x;
	mul.lo.s32 	%r18, %r1, %r2;
	mov.u32 	%r3, %tid.x;
	neg.s32 	%r19, %r3;
	setp.ne.s32 	%p1, %r18, %r19;
	@%p1 bra 	$L__BB1_2;
	mad.lo.s32 	%r20, %r17, %r16, %r16;
	mul.wide.s32 	%rd4, %r20, 4;
	add.s64 	%rd5, %rd1, %rd4;
	mov.b32 	%r21, 1065353216;
	st.global.u32 	[%rd5], %r21;
$L__BB1_2:
	add.s32 	%r4, %r16, 1;
	add.s32 	%r27, %r4, %r2;
	setp.ge.s32 	%p2, %r27, %r17;
	@%p2 bra 	$L__BB1_10;
	add.s32 	%r6, %r3, %r4;
	mul.lo.s32 	%r7, %r17, %r16;
	mov.u32 	%r8, %nctaid.x;
$L__BB1_4:
	setp.ge.s32 	%p3, %r6, %r17;
	@%p3 bra 	$L__BB1_7;
	mul.lo.s32 	%r10, %r27, %r17;
	add.s32 	%r22, %r10, %r16;
	mul.wide.s32 	%rd6, %r22, 4;
	add.s64 	%rd2, %rd1, %rd6;
	mov.u32 	%r28, %r6;
	mov.u32 	%r29, %r3;
$L__BB1_6:
	add.s32 	%r23, %r28, %r10;
	mul.wide.s32 	%rd7, %r23, 4;
	add.s64 	%rd8, %rd1, %rd7;
	ld.global.f32 	%f1, [%rd8];
	ld.global.f32 	%f2, [%rd2];
	add.s32 	%r24, %r28, %r7;
	mul.wide.s32 	%rd9, %r24, 4;
	add.s64 	%rd10, %rd1, %rd9;
	ld.global.f32 	%f3, [%rd10];
	mul.f32 	%f4, %f2, %f3;
	sub.f32 	%f5, %f1, %f4;
	st.global.f32 	[%rd8], %f5;
	add.s32 	%r29, %r29, %r1;
	add.s32 	%r28, %r29, %r4;
	setp.lt.s32 	%p4, %r28, %r17;
	@%p4 bra 	$L__BB1_6;
$L__BB1_7:
	setp.ne.s32 	%p5, %r3, 0;
	bar.sync 	0;
	@%p5 bra 	$L__BB1_9;
	mad.lo.s32 	%r25, %r27, %r17, %r16;
	mul.wide.s32 	%rd11, %r25, 4;
	add.s64 	%rd12, %rd1, %rd11;
	mov.b32 	%r26, 0;
	st.global.u32 	[%rd12], %r26;
$L__BB1_9:
	add.s32 	%r27, %r27, %r8;
	setp.lt.s32 	%p6, %r27, %r17;
	@%p6 bra 	$L__BB1_4;
$L__BB1_10:
	ret;

}


// ===== COMPILED SASS (sm_100) =====

	.target	sm_100

	.elftype	@"ET_EXEC"


//--------------------- .note.nv.tkinfo           --------------------------
	.section	.note.nv.tkinfo,"",@"SHT_NOTE"
	.sectionflags	@"SHF_NOTE_NV_TKINFO"
	.tkinfo
        /*0018*/ 	.word	0x00000002
        /*0030*/ 	.string	""
        /*0030*/ 	.string	"ptxas"
        /*0030*/ 	.string	"Cuda compilation tools, release 13.0, V13.0.88"
        /*0030*/ 	.string	"Build cuda_13.0.r13.0/compiler.36424714_0"
        /*0030*/ 	.string	"-arch sm_100 -m 64 "



//--------------------- .note.nv.cuinfo           --------------------------
	.section	.note.nv.cuinfo,"",@"SHT_NOTE"
	.sectionflags	@"SHF_NOTE_NV_CUINFO"
        /*0018*/ 	.short	0x0002
        /*001a*/ 	.short	0x0064
        /*001c*/ 	.short	0x0082
	.zero		2


//--------------------- .nv.info                  --------------------------
	.section	.nv.info,"",@"SHT_CUDA_INFO"
	.align	4


	//----- nvinfo : EIATTR_REGCOUNT
	.align		4
        /*0000*/ 	.byte	0x04, 0x2f
        /*0002*/ 	.short	(.L_1 - .L_0)
	.align		4
.L_0:
        /*0004*/ 	.word	index@(_Z15division_kernelPfii)
        /*0008*/ 	.word	0x00000010


	//----- nvinfo : EIATTR_FRAME_SIZE
	.align		4
.L_1:
        /*000c*/ 	.byte	0x04, 0x11
        /*000e*/ 	.short	(.L_3 - .L_2)
	.align		4
.L_2:
        /*0010*/ 	.word	index@($__internal_0_$__cuda_sm3x_div_rn_noftz_f32_slowpath)
        /*0014*/ 	.word	0x00000000


	//----- nvinfo : EIATTR_FRAME_SIZE
	.align		4
.L_3:
        /*0018*/ 	.byte	0x04, 0x11
        /*001a*/ 	.short	(.L_5 - .L_4)
	.align		4
.L_4:
        /*001c*/ 	.word	index@(_Z15division_kernelPfii)
        /*0020*/ 	.word	0x00000000


	//----- nvinfo : EIATTR_REGCOUNT
	.align		4
.L_5:
        /*0024*/ 	.byte	0x04, 0x2f
        /*0026*/ 	.short	(.L_7 - .L_6)
	.align		4
.L_6:
        /*0028*/ 	.word	index@(_Z16eliminate_kernelPfii)
        /*002c*/ 	.word	0x00000016


	//----- nvinfo : EIATTR_FRAME_SIZE
	.align		4
.L_7:
        /*0030*/ 	.byte	0x04, 0x11
        /*0032*/ 	.short	(.L_9 - .L_8)
	.align		4
.L_8:
        /*0034*/ 	.word	index@(_Z16eliminate_kernelPfii)
        /*0038*/ 	.word	0x00000000


	//----- nvinfo : EIATTR_MIN_STACK_SIZE
	.align		4
.L_9:
        /*003c*/ 	.byte	0x04, 0x12
        /*003e*/ 	.short	(.L_11 - .L_10)
	.align		4
.L_10:
        /*0040*/ 	.word	index@(_Z16eliminate_kernelPfii)
        /*0044*/ 	.word	0x00000000


	//----- nvinfo : EIATTR_MIN_STACK_SIZE
	.align		4
.L_11:
        /*0048*/ 	.byte	0x04, 0x12
        /*004a*/ 	.short	(.L_13 - .L_12)
	.align		4
.L_12:
        /*004c*/ 	.word	index@(_Z15division_kernelPfii)
        /*0050*/ 	.word	0x00000000
.L_13:


//--------------------- .nv.compat                --------------------------
	.section	.nv.compat,"",@"SHT_CUDA_COMPAT_INFO"
	.align	4
        /*0000*/ 	.byte	0x02, 0x09, 0x00, 0x00, 0x02, 0x02, 0x01, 0x00, 0x02, 0x05, 0x05, 0x00, 0x03, 0x07, 0x01, 0x01
        /*0010*/ 	.byte	0x02, 0x03, 0x00, 0x00, 0x02, 0x06, 0x01, 0x00, 0x04, 0x0b, 0x08, 0x00, 0x01, 0x00, 0x00, 0x00
        /*0020*/ 	.byte	0x00, 0x00, 0x00, 0x00


//--------------------- .nv.info._Z16eliminate_kernelPfii --------------------------
	.section	.nv.info._Z16eliminate_kernelPfii,"",@"SHT_CUDA_INFO"
	.sectionflags	@""
	.align	4


	//----- nvinfo : EIATTR_CUDA_API_VERSION
	.align		4
        /*0000*/ 	.byte	0x04, 0x37
        /*0002*/ 	.short	(.L_15 - .L_14)
.L_14:
        /*0004*/ 	.word	0x00000082


	//----- nvinfo : EIATTR_KPARAM_INFO
	.align		4
.L_15:
        /*0008*/ 	.byte	0x04, 0x17
        /*000a*/ 	.short	(.L_17 - .L_16)
.L_16:
        /*000c*/ 	.word	0x00000000
        /*0010*/ 	.short	0x0002
        /*0012*/ 	.short	0x000c
        /*0014*/ 	.byte	0x00, 0xf0, 0x11, 0x00


	//----- nvinfo : EIATTR_KPARAM_INFO
	.align		4
.L_17:
        /*0018*/ 	.byte	0x04, 0x17
        /*001a*/ 	.short	(.L_19 - .L_18)
.L_18:
        /*001c*/ 	.word	0x00000000
        /*0020*/ 	.short	0x0001
        /*0022*/ 	.short	0x0008
        /*0024*/ 	.byte	0x00, 0xf0, 0x11, 0x00


	//----- nvinfo : EIATTR_KPARAM_INFO
	.align		4
.L_19:
        /*0028*/ 	.byte	0x04, 0x17
        /*002a*/ 	.short	(.L_21 - .L_20)
.L_20:
        /*002c*/ 	.word	0x00000000
        /*0030*/ 	.short	0x0000
        /*0032*/ 	.short	0x0000
        /*0034*/ 	.byte	0x00, 0xf5, 0x21, 0x00


	//----- nvinfo : EIATTR_SPARSE_MMA_MASK
	.align		4
.L_21:
        /*0038*/ 	.byte	0x03, 0x50
        /*003a*/ 	.short	0x0000


	//----- nvinfo : EIATTR_MAXREG_COUNT
	.align		4
        /*003c*/ 	.byte	0x03, 0x1b
        /*003e*/ 	.short	0x00ff


	//----- nvinfo : EIATTR_NUM_BARRIERS
	.align		4
        /*0040*/ 	.byte	0x02, 0x4c
        /*0042*/ 	.byte	0x01
	.zero		1


	//----- nvinfo : EIATTR_MERCURY_ISA_VERSION
	.align		4
        /*0044*/ 	.byte	0x03, 0x5f
        /*0046*/ 	.short	0x0101


	//----- nvinfo : EIATTR_VRC_CTA_INIT_COUNT
	.align		4
        /*0048*/ 	.byte	0x02, 0x4a
	.zero		1
	.zero		1


	//----- nvinfo : EIATTR_EXIT_INSTR_OFFSETS
	.align		4
        /*004c*/ 	.byte	0x04, 0x1c
        /*004e*/ 	.short	(.L_23 - .L_22)


	//   ....[0]....
.L_22:
        /*0050*/ 	.word	0x00000110


	//   ....[1]....
        /*0054*/ 	.word	0x00000370


	//----- nvinfo : EIATTR_CRS_STACK_SIZE
	.align		4
.L_23:
        /*0058*/ 	.byte	0x04, 0x1e
        /*005a*/ 	.short	(.L_25 - .L_24)
.L_24:
        /*005c*/ 	.word	0x00000000


	//----- nvinfo : EIATTR_CBANK_PARAM_SIZE
	.align		4
.L_25:
        /*0060*/ 	.byte	0x03, 0x19
        /*0062*/ 	.short	0x0010


	//----- nvinfo : EIATTR_PARAM_CBANK
	.align		4
        /*0064*/ 	.byte	0x04, 0x0a
        /*0066*/ 	.short	(.L_27 - .L_26)
	.align		4
.L_26:
        /*0068*/ 	.word	index@(.nv.constant0._Z16eliminate_kernelPfii)
        /*006c*/ 	.short	0x0380
        /*006e*/ 	.short	0x0010


	//----- nvinfo : EIATTR_SW_WAR
	.align		4
.L_27:
        /*0070*/ 	.byte	0x04, 0x36
        /*0072*/ 	.short	(.L_29 - .L_28)
.L_28:
        /*0074*/ 	.word	0x00000008
.L_29:


//--------------------- .nv.info._Z15division_kernelPfii --------------------------
	.section	.nv.info._Z15division_kernelPfii,"",@"SHT_CUDA_INFO"
	.sectionflags	@""
	.align	4


	//----- nvinfo : EIATTR_CUDA_API_VERSION
	.align		4
        /*0000*/ 	.byte	0x04, 0x37
        /*0002*/ 	.short	(.L_31 - .L_30)
.L_30:
        /*0004*/ 	.word	0x00000082


	//----- nvinfo : EIATTR_KPARAM_INFO
	.align		4
.L_31:
        /*0008*/ 	.byte	0x04, 0x17
        /*000a*/ 	.short	(.L_33 - .L_32)
.L_32:
        /*000c*/ 	.word	0x00000000
        /*0010*/ 	.short	0x0002
        /*0012*/ 	.short	0x000c
        /*0014*/ 	.byte	0x00, 0xf0, 0x11, 0x00


	//----- nvinfo : EIATTR_KPARAM_INFO
	.align		4
.L_33:
        /*0018*/ 	.byte	0x04, 0x17
        /*001a*/ 	.short	(.L_35 - .L_34)
.L_34:
        /*001c*/ 	.word	0x00000000
        /*0020*/ 	.short	0x0001
        /*0022*/ 	.short	0x0008
        /*0024*/ 	.byte	0x00, 0xf0, 0x11, 0x00


	//----- nvinfo : EIATTR_KPARAM_INFO
	.align		4
.L_35:
        /*0028*/ 	.byte	0x04, 0x17
        /*002a*/ 	.short	(.L_37 - .L_36)
.L_36:
        /*002c*/ 	.word	0x00000000
        /*0030*/ 	.short	0x0000
        /*0032*/ 	.short	0x0000
        /*0034*/ 	.byte	0x00, 0xf5, 0x21, 0x00


	//----- nvinfo : EIATTR_SPARSE_MMA_MASK
	.align		4
.L_37:
        /*0038*/ 	.byte	0x03, 0x50
        /*003a*/ 	.short	0x0000


	//----- nvinfo : EIATTR_MAXREG_COUNT
	.align		4
        /*003c*/ 	.byte	0x03, 0x1b
        /*003e*/ 	.short	0x00ff


	//----- nvinfo : EIATTR_MERCURY_ISA_VERSION
	.align		4
        /*0040*/ 	.byte	0x03, 0x5f
        /*0042*/ 	.short	0x0101


	//----- nvinfo : EIATTR_VRC_CTA_INIT_COUNT
	.align		4
        /*0044*/ 	.byte	0x02, 0x4a
	.zero		1
	.zero		1


	//----- nvinfo : EIATTR_EXIT_INSTR_OFFSETS
	.align		4
        /*0048*/ 	.byte	0x04, 0x1c
        /*004a*/ 	.short	(.L_39 - .L_38)


	//   ....[0]....
.L_38:
        /*004c*/ 	.word	0x00000070


	//   ....[1]....
        /*0050*/ 	.word	0x000001f0


	//----- nvinfo : EIATTR_CRS_STACK_SIZE
	.align		4
.L_39:
        /*0054*/ 	.byte	0x04, 0x1e
        /*0056*/ 	.short	(.L_41 - .L_40)
.L_40:
        /*0058*/ 	.word	0x00000000


	//----- nvinfo : EIATTR_CBANK_PARAM_SIZE
	.align		4
.L_41:
        /*005c*/ 	.byte	0x03, 0x19
        /*005e*/ 	.short	0x0010


	//----- nvinfo : EIATTR_PARAM_CBANK
	.align		4
        /*0060*/ 	.byte	0x04, 0x0a
        /*0062*/ 	.short	(.L_43 - .L_42)
	.align		4
.L_42:
        /*0064*/ 	.word	index@(.nv.constant0._Z15division_kernelPfii)
        /*0068*/ 	.short	0x0380
        /*006a*/ 	.short	0x0010


	//----- nvinfo : EIATTR_SW_WAR
	.align		4
.L_43:
        /*006c*/ 	.byte	0x04, 0x36
        /*006e*/ 	.short	(.L_45 - .L_44)
.L_44:
        /*0070*/ 	.word	0x00000008
.L_45:


//--------------------- .nv.callgraph             --------------------------
	.section	.nv.callgraph,"",@"SHT_CUDA_CALLGRAPH"
	.align	4
	.sectionentsize	8
	.align		4
        /*0000*/ 	.word	0x00000000
	.align		4
        /*0004*/ 	.word	0xffffffff
	.align		4
        /*0008*/ 	.word	0x00000000
	.align		4
        /*000c*/ 	.word	0xfffffffe
	.align		4
        /*0010*/ 	.word	0x00000000
	.align		4
        /*0014*/ 	.word	0xfffffffd
	.align		4
        /*0018*/ 	.word	0x00000000
	.align		4
        /*001c*/ 	.word	0xfffffffc


//--------------------- .text._Z16eliminate_kernelPfii --------------------------
	.section	.text._Z16eliminate_kernelPfii,"ax",@progbits
	.align	128
        .global         _Z16eliminate_kernelPfii
        .type           _Z16eliminate_kernelPfii,@function
        .size           _Z16eliminate_kernelPfii,(.L_x_20 - _Z16eliminate_kernelPfii)
        .other          _Z16eliminate_kernelPfii,@"STO_CUDA_ENTRY STV_DEFAULT"
_Z16eliminate_kernelPfii:
.text._Z16eliminate_kernelPfii:
[----:B------:R-:W-:Y:S01]  /*0000*/  LDC R1, c[0x0][0x37c] ;  /* 0x0000df00ff017b82 */ /* 0x000fe20000000800 */
[----:B------:R-:W0:Y:S07]  /*0010*/  S2R R0, SR_TID.X ;  /* 0x0000000000007919 */ /* 0x000e2e0000002100 */
[----:B------:R-:W1:Y:S01]  /*0020*/  S2UR UR7, SR_CTAID.X ;  /* 0x00000000000779c3 */ /* 0x000e620000002500 */
[----:B------:R-:W1:Y:S07]  /*0030*/  LDCU UR6, c[0x0][0x360] ;  /* 0x00006c00ff0677ac */ /* 0x000e6e0008000800 */
[----:B------:R-:W2:Y:S01]  /*0040*/  LDC.64 R6, c[0x0][0x388] ;  /* 0x0000e200ff067b82 */ /* 0x000ea20000000a00 */
[----:B-1----:R-:W-:Y:S01]  /*0050*/  UIMAD UR4, UR6, UR7, URZ ;  /* 0x00000007060472a4 */ /* 0x002fe2000f8e02ff */
[----:B0-----:R-:W-:-:S02]  /*0060*/  IADD3 R2, PT, PT, -R0, RZ, RZ ;  /* 0x000000ff00027210 */ /* 0x001fc40007ffe1ff */
[----:B--2---:R-:W-:-:S03]  /*0070*/  IADD3 R9, PT, PT, R6, 0x1, RZ ;  /* 0x0000000106097810 */ /* 0x004fc60007ffe0ff */
[----:B------:R-:W-:-:S05]  /*0080*/  ISETP.NE.AND P0, PT, R2, UR4, PT ;  /* 0x0000000402007c0c */ /* 0x000fca000bf05270 */
[----:B------:R-:W0:Y:S01]  /*0090*/  LDCU.64 UR4, c[0x0][0x358] ;  /* 0x00006b00ff0477ac */ /* 0x000e220008000a00 */
[----:B------:R-:W-:-:S05]  /*00a0*/  VIADD R4, R9, UR7 ;  /* 0x0000000709047c36 */ /* 0x000fca0008000000 */
[----:B------:R-:W-:Y:S02]  /*00b0*/  ISETP.GE.AND P1, PT, R4, R7, PT ;  /* 0x000000070400720c */ /* 0x000fe40003f26270 */
[----:B------:R-:W1:Y:S01]  /*00c0*/  @!P0 LDC.64 R2, c[0x0][0x380] ;  /* 0x0000e000ff028b82 */ /* 0x000e620000000a00 */
[----:B------:R-:W-:-:S04]  /*00d0*/  @!P0 IMAD R5, R7, R6, R6 ;  /* 0x0000000607058224 */ /* 0x000fc800078e0206 */
[----:B-1----:R-:W-:Y:S01]  /*00e0*/  @!P0 IMAD.WIDE R2, R5, 0x4, R2 ;  /* 0x0000000405028825 */ /* 0x002fe200078e0202 */
[----:B------:R-:W-:-:S05]  /*00f0*/  @!P0 MOV R5, 0x3f800000 ;  /* 0x3f80000000058802 */ /* 0x000fca0000000f00 */
[----:B0-----:R0:W-:Y:S01]  /*0100*/  @!P0 STG.E desc[UR4][R2.64], R5 ;  /* 0x0000000502008986 */ /* 0x0011e2000c101904 */
[----:B------:R-:W-:Y:S05]  /*0110*/  @P1 EXIT ;  /* 0x000000000000194d */ /* 0x000fea0003800000 */
[----:B------:R-:W1:Y:S01]  /*0120*/  LDC R8, c[0x0][0x370] ;  /* 0x0000dc00ff087b82 */ /* 0x000e620000000800 */
[----:B------:R-:W-:Y:S01]  /*0130*/  MOV R15, R4 ;  /* 0x00000004000f7202 */ /* 0x000fe20000000f00 */
[----:B------:R-:W-:-:S07]  /*0140*/  IMAD.IADD R14, R9, 0x1, R0 ;  /* 0x00000001090e7824 */ /* 0x000fce00078e0200 */
.L_x_3:
[----:B------:R-:W-:Y:S01]  /*0150*/  ISETP.NE.AND P0, PT, R0, RZ, PT ;  /* 0x000000ff0000720c */ /* 0x000fe20003f05270 */
[----:B------:R-:W2:Y:S01]  /*0160*/  LDCU UR7, c[0x0][0x38c] ;  /* 0x00007180ff0777ac */ /* 0x000ea20008000800 */
[----:B------:R-:W-:Y:S11]  /*0170*/  BSSY.RECONVERGENT B0, `(.L_x_0) ;  /* 0x000001a000007945 */ /* 0x000ff60003800200 */
[----:B------:R-:W3:Y:S01]  /*0180*/  @!P0 LDC R4, c[0x0][0x388] ;  /* 0x0000e200ff048b82 */ /* 0x000ee20000000800 */
[----:B--2---:R-:W-:-:S07]  /*0190*/  ISETP.GE.AND P1, PT, R14, UR7, PT ;  /* 0x000000070e007c0c */ /* 0x004fce000bf26270 */
[----:B0-----:R-:W0:Y:S01]  /*01a0*/  @!P0 LDC.64 R2, c[0x0][0x380] ;  /* 0x0000e000ff028b82 */ /* 0x001e220000000a00 */
[----:B---3--:R-:W-:-:S04]  /*01b0*/  @!P0 IMAD R5, R15, UR7, R4 ;  /* 0x000000070f058c24 */ /* 0x008fc8000f8e0204 */
[----:B0-----:R-:W-:Y:S01]  /*01c0*/  @!P0 IMAD.WIDE R2, R5, 0x4, R2 ;  /* 0x0000000405028825 */ /* 0x001fe200078e0202 */
[----:B------:R-:W-:Y:S06]  /*01d0*/  @P1 BRA `(.L_x_1) ;  /* 0x00000000004c1947 */ /* 0x000fec0003800000 */
[----:B------:R-:W0:Y:S01]  /*01e0*/  LDC R19, c[0x0][0x388] ;  /* 0x0000e200ff137b82 */ /* 0x000e220000000800 */
[----:B------:R-:W-:Y:S02]  /*01f0*/  MOV R16, R14 ;  /* 0x0000000e00107202 */ /* 0x000fe40000000f00 */
[----:B------:R-:W-:-:S05]  /*0200*/  MOV R18, R0 ;  /* 0x0000000000127202 */ /* 0x000fca0000000f00 */
[----:B------:R-:W2:Y:S01]  /*0210*/  LDC.64 R4, c[0x0][0x380] ;  /* 0x0000e000ff047b82 */ /* 0x000ea20000000a00 */
[----:B0-----:R-:W-:-:S04]  /*0220*/  IMAD R7, R15, UR7, R19 ;  /* 0x000000070f077c24 */ /* 0x001fc8000f8e0213 */
[----:B--2---:R-:W-:-:S07]  /*0230*/  IMAD.WIDE R6, R7, 0x4, R4 ;  /* 0x0000000407067825 */ /* 0x004fce00078e0204 */
.L_x_2:
[--C-:B------:R-:W-:Y:S01]  /*0240*/  IMAD R13, R19, UR7, R16.reuse ;  /* 0x00000007130d7c24 */ /* 0x100fe2000f8e0210 */
[----:B------:R-:W2:Y:S01]  /*0250*/  LDG.E R17, desc[UR4][R6.64] ;  /* 0x0000000406117981 */ /* 0x000ea2000c1e1900 */
[----:B------:R-:W-:Y:S02]  /*0260*/  IMAD R11, R15, UR7, R16 ;  /* 0x000000070f0b7c24 */ /* 0x000fe4000f8e0210 */
[----:B------:R-:W-:-:S04]  /*0270*/  IMAD.WIDE R12, R13, 0x4, R4 ;  /* 0x000000040d0c7825 */ /* 0x000fc800078e0204 */
[----:B------:R-:W-:Y:S02]  /*0280*/  IMAD.WIDE R10, R11, 0x4, R4 ;  /* 0x000000040b0a7825 */ /* 0x000fe400078e0204 */
[----:B------:R-:W2:Y:S04]  /*0290*/  LDG.E R12, desc[UR4][R12.64] ;  /* 0x000000040c0c7981 */ /* 0x000ea8000c1e1900 */
[----:B------:R-:W2:Y:S01]  /*02a0*/  LDG.E R16, desc[UR4][R10.64] ;  /* 0x000000040a107981 */ /* 0x000ea2000c1e1900 */
[----:B------:R-:W-:Y:S02]  /*02b0*/  VIADD R18, R18, UR6 ;  /* 0x0000000612127c36 */ /* 0x000fe40008000000 */
[----:B--2---:R-:W-:-:S03]  /*02c0*/  FFMA R17, -R17, R12, R16 ;  /* 0x0000000c11117223 */ /* 0x004fc60000000110 */
[----:B------:R-:W-:Y:S02]  /*02d0*/  IADD3 R16, PT, PT, R9, R18, RZ ;  /* 0x0000001209107210 */ /* 0x000fe40007ffe0ff */
[----:B------:R0:W-:Y:S02]  /*02e0*/  STG.E desc[UR4][R10.64], R17 ;  /* 0x000000110a007986 */ /* 0x0001e4000c101904 */
[----:B------:R-:W-:-:S13]  /*02f0*/  ISETP.GE.AND P1, PT, R16, UR7, PT ;  /* 0x0000000710007c0c */ /* 0x000fda000bf26270 */
[----:B0-----:R-:W-:Y:S05]  /*0300*/  @!P1 BRA `(.L_x_2) ;  /* 0xfffffffc00cc9947 */ /* 0x001fea000383ffff */
.L_x_1:
[----:B------:R-:W-:Y:S05]  /*0310*/  BSYNC.RECONVERGENT B0 ;  /* 0x0000000000007941 */ /* 0x000fea0003800200 */
.L_x_0:
[----:B------:R-:W-:Y:S01]  /*0320*/  BAR.SYNC.DEFER_BLOCKING 0x0 ;  /* 0x0000000000007b1d */ /* 0x000fe20000010000 */
[----:B-1----:R-:W-:-:S05]  /*0330*/  IADD3 R15, PT, PT, R8, R15, RZ ;  /* 0x0000000f080f7210 */ /* 0x002fca0007ffe0ff */
[----:B------:R2:W-:Y:S01]  /*0340*/  @!P0 STG.E desc[UR4][R2.64], RZ ;  /* 0x000000ff02008986 */ /* 0x0005e2000c101904 */
[----:B------:R-:W-:-:S13]  /*0350*/  ISETP.GE.AND P0, PT, R15, UR7, PT ;  /* 0x000000070f007c0c */ /* 0x000fda000bf06270 */
[----:B--2---:R-:W-:Y:S05]  /*0360*/  @!P0 BRA `(.L_x_3) ;  /* 0xfffffffc00788947 */ /* 0x004fea000383ffff */
[----:B------:R-:W-:Y:S05]  /*0370*/  EXIT ;  /* 0x000000000000794d */ /* 0x000fea0003800000 */
.L_x_4:
[----:B------:R-:W-:-:S00]  /*0380*/  BRA `(.L_x_4) ;  /* 0xfffffffc00fc7947 */ /* 0x000fc0000383ffff */
[----:B------:R-:W-:-:S00]  /*0390*/  NOP ;  /* 0x0000000000007918 */ /* 0x000fc00000000000 */
        /* <DEDUP_REMOVED lines=14> */
.L_x_20:


//--------------------- .text._Z15division_kernelPfii --------------------------
	.section	.text._Z15division_kernelPfii,"ax",@progbits
	.align	128
        .global         _Z15division_kernelPfii
        .type           _Z15division_kernelPfii,@function
        .size           _Z15division_kernelPfii,(.L_x_19 - _Z15division_kernelPfii)
        .other          _Z15division_kernelPfii,@"STO_CUDA_ENTRY STV_DEFAULT"
_Z15division_kernelPfii:
.text._Z15division_kernelPfii:
[----:B------:R-:W-:Y:S01]  /*0000*/  LDC R1, c[0x0][0x37c] ;  /* 0x0000df00ff017b82 */ /* 0x000fe20000000800 */
[----:B------:R-:W0:Y:S01]  /*0010*/  S2R R0, SR_CTAID.X ;  /* 0x0000000000007919 */ /* 0x000e220000002500 */
[----:B------:R-:W0:Y:S01]  /*0020*/  LDCU UR4, c[0x0][0x360] ;  /* 0x00006c00ff0477ac */ /* 0x000e220008000800 */
[----:B------:R-:W0:Y:S01]  /*0030*/  S2R R3, SR_TID.X ;  /* 0x0000000000037919 */ /* 0x000e220000002100 */
[----:B------:R-:W1:Y:S01]  /*0040*/  LDCU UR6, c[0x0][0x38c] ;  /* 0x00007180ff0677ac */ /* 0x000e620008000800 */
[----:B0-----:R-:W-:-:S05]  /*0050*/  IMAD R0, R0, UR4, R3 ;  /* 0x0000000400007c24 */ /* 0x001fca000f8e0203 */
[----:B-1----:R-:W-:-:S13]  /*0060*/  ISETP.GE.AND P0, PT, R0, UR6, PT ;  /* 0x0000000600007c0c */ /* 0x002fda000bf06270 */
[----:B------:R-:W-:Y:S05]  /*0070*/  @P0 EXIT ;  /* 0x000000000000094d */ /* 0x000fea0003800000 */
[----:B------:R-:W0:Y:S01]  /*0080*/  LDC R7, c[0x0][0x388] ;  /* 0x0000e200ff077b82 */ /* 0x000e220000000800 */
[----:B------:R-:W1:Y:S07]  /*0090*/  LDCU.64 UR4, c[0x0][0x358] ;  /* 0x00006b00ff0477ac */ /* 0x000e6e0008000a00 */
[----:B------:R-:W2:Y:S01]  /*00a0*/  LDC.64 R4, c[0x0][0x380] ;  /* 0x0000e000ff047b82 */ /* 0x000ea20000000a00 */
[----:B0-----:R-:W-:-:S04]  /*00b0*/  IMAD R3, R7, UR6, R7 ;  /* 0x0000000607037c24 */ /* 0x001fc8000f8e0207 */
[----:B--2---:R-:W-:-:S06]  /*00c0*/  IMAD.WIDE R2, R3, 0x4, R4 ;  /* 0x0000000403027825 */ /* 0x004fcc00078e0204 */
[----:B-1----:R-:W2:Y:S01]  /*00d0*/  LDG.E R3, desc[UR4][R2.64] ;  /* 0x0000000402037981 */ /* 0x002ea2000c1e1900 */
[----:B------:R-:W-:-:S04]  /*00e0*/  IMAD R7, R7, UR6, R0 ;  /* 0x0000000607077c24 */ /* 0x000fc8000f8e0200 */
[----:B------:R-:W-:-:S05]  /*00f0*/  IMAD.WIDE R4, R7, 0x4, R4 ;  /* 0x0000000407047825 */ /* 0x000fca00078e0204 */
[----:B------:R-:W3:Y:S01]  /*0100*/  LDG.E R0, desc[UR4][R4.64] ;  /* 0x0000000404007981 */ /* 0x000ee2000c1e1900 */
[----:B------:R-:W-:Y:S01]  /*0110*/  BSSY.RECONVERGENT B0, `(.L_x_5) ;  /* 0x000000c000007945 */ /* 0x000fe20003800200 */
[----:B--2---:R-:W0:Y:S08]  /*0120*/  MUFU.RCP R6, R3 ;  /* 0x0000000300067308 */ /* 0x004e300000001000 */
[----:B---3--:R-:W1:Y:S01]  /*0130*/  FCHK P0, R0, R3 ;  /* 0x0000000300007302 */ /* 0x008e620000000000 */
[----:B0-----:R-:W-:-:S04]  /*0140*/  FFMA R7, -R3, R6, 1 ;  /* 0x3f80000003077423 */ /* 0x001fc80000000106 */
[----:B------:R-:W-:-:S04]  /*0150*/  FFMA R7, R6, R7, R6 ;  /* 0x0000000706077223 */ /* 0x000fc80000000006 */
[----:B------:R-:W-:-:S04]  /*0160*/  FFMA R6, R0, R7, RZ ;  /* 0x0000000700067223 */ /* 0x000fc800000000ff */
[----:B------:R-:W-:-:S04]  /*0170*/  FFMA R8, -R3, R6, R0 ;  /* 0x0000000603087223 */ /* 0x000fc80000000100 */
[----:B------:R-:W-:Y:S01]  /*0180*/  FFMA R7, R7, R8, R6 ;  /* 0x0000000807077223 */ /* 0x000fe20000000006 */
[----:B-1----:R-:W-:Y:S06]  /*0190*/  @!P0 BRA `(.L_x_6) ;  /* 0x00000000000c8947 */ /* 0x002fec0003800000 */
[----:B------:R-:W-:-:S07]  /*01a0*/  MOV R2, 0x1c0 ;  /* 0x000001c000027802 */ /* 0x000fce0000000f00 */
[----:B------:R-:W-:Y:S05]  /*01b0*/  CALL.REL.NOINC `($__internal_0_$__cuda_sm3x_div_rn_noftz_f32_slowpath) ;  /* 0x0000000000107944 */ /* 0x000fea0003c00000 */
[----:B------:R-:W-:-:S07]  /*01c0*/  IMAD.MOV.U32 R7, RZ, RZ, R0 ;  /* 0x000000ffff077224 */ /* 0x000fce00078e0000 */
.L_x_6:
[----:B------:R-:W-:Y:S05]  /*01d0*/  BSYNC.RECONVERGENT B0 ;  /* 0x0000000000007941 */ /* 0x000fea0003800200 */
.L_x_5:
[----:B------:R-:W-:Y:S01]  /*01e0*/  STG.E desc[UR4][R4.64], R7 ;  /* 0x0000000704007986 */ /* 0x000fe2000c101904 */
[----:B------:R-:W-:Y:S05]  /*01f0*/  EXIT ;  /* 0x000000000000794d */ /* 0x000fea0003800000 */
        .weak           $__internal_0_$__cuda_sm3x_div_rn_noftz_f32_slowpath
        .type           $__internal_0_$__cuda_sm3x_div_rn_noftz_f32_slowpath,@function
        .size           $__internal_0_$__cuda_sm3x_div_rn_noftz_f32_slowpath,(.L_x_19 - $__internal_0_$__cuda_sm3x_div_rn_noftz_f32_slowpath)
$__internal_0_$__cuda_sm3x_div_rn_noftz_f32_slowpath:
[--C-:B------:R-:W-:Y:S01]  /*0200*/  SHF.R.U32.HI R7, RZ, 0x17, R3.reuse ;  /* 0x00000017ff077819 */ /* 0x100fe20000011603 */
[----:B------:R-:W-:Y:S01]  /*0210*/  BSSY.RECONVERGENT B1, `(.L_x_7) ;  /* 0x0000064000017945 */ /* 0x000fe20003800200 */
[--C-:B------:R-:W-:Y:S01]  /*0220*/  SHF.R.U32.HI R6, RZ, 0x17, R0.reuse ;  /* 0x00000017ff067819 */ /* 0x100fe20000011600 */
[----:B------:R-:W-:Y:S01]  /*0230*/  IMAD.MOV.U32 R8, RZ, RZ, R0 ;  /* 0x000000ffff087224 */ /* 0x000fe200078e0000 */
[----:B------:R-:W-:Y:S01]  /*0240*/  LOP3.LUT R7, R7, 0xff, RZ, 0xc0, !PT ;  /* 0x000000ff07077812 */ /* 0x000fe200078ec0ff */
[----:B------:R-:W-:Y:S01]  /*0250*/  IMAD.MOV.U32 R9, RZ, RZ, R3 ;  /* 0x000000ffff097224 */ /* 0x000fe200078e0003 */
[----:B------:R-:W-:-:S03]  /*0260*/  LOP3.LUT R6, R6, 0xff, RZ, 0xc0, !PT ;  /* 0x000000ff06067812 */ /* 0x000fc600078ec0ff */
[----:B------:R-:W-:Y:S02]  /*0270*/  VIADD R12, R7, 0xffffffff ;  /* 0xffffffff070c7836 */ /* 0x000fe40000000000 */
[----:B------:R-:W-:-:S03]  /*0280*/  VIADD R11, R6, 0xffffffff ;  /* 0xffffffff060b7836 */ /* 0x000fc60000000000 */
[----:B------:R-:W-:-:S04]  /*0290*/  ISETP.GT.U32.AND P0, PT, R12, 0xfd, PT ;  /* 0x000000fd0c00780c */ /* 0x000fc80003f04070 */
[----:B------:R-:W-:-:S13]  /*02a0*/  ISETP.GT.U32.OR P0, PT, R11, 0xfd, P0 ;  /* 0x000000fd0b00780c */ /* 0x000fda0000704470 */
[----:B------:R-:W-:Y:S01]  /*02b0*/  @!P0 IMAD.MOV.U32 R10, RZ, RZ, RZ ;  /* 0x000000ffff0a8224 */ /* 0x000fe200078e00ff */
[----:B------:R-:W-:Y:S06]  /*02c0*/  @!P0 BRA `(.L_x_8) ;  /* 0x00000000005c8947 */ /* 0x000fec0003800000 */
[----:B------:R-:W-:Y:S02]  /*02d0*/  FSETP.GTU.FTZ.AND P0, PT, |R0|, +INF , PT ;  /* 0x7f8000000000780b */ /* 0x000fe40003f1c200 */
[----:B------:R-:W-:-:S04]  /*02e0*/  FSETP.GTU.FTZ.AND P1, PT, |R3|, +INF , PT ;  /* 0x7f8000000300780b */ /* 0x000fc80003f3c200 */
[----:B------:R-:W-:-:S13]  /*02f0*/  PLOP3.LUT P0, PT, P0, P1, PT, 0xf8, 0x8f ;  /* 0x00000000008f781c */ /* 0x000fda0000703f70 */
[----:B------:R-:W-:Y:S05]  /*0300*/  @P0 BRA `(.L_x_9) ;  /* 0x00000004004c0947 */ /* 0x000fea0003800000 */
[----:B------:R-:W-:-:S13]  /*0310*/  LOP3.LUT P0, RZ, R9, 0x7fffffff, R8, 0xc8, !PT ;  /* 0x7fffffff09ff7812 */ /* 0x000fda000780c808 */
[----:B------:R-:W-:Y:S05]  /*0320*/  @!P0 BRA `(.L_x_10) ;  /* 0x00000004003c8947 */ /* 0x000fea0003800000 */
[C---:B------:R-:W-:Y:S02]  /*0330*/  FSETP.NEU.FTZ.AND P2, PT, |R0|.reuse, +INF , PT ;  /* 0x7f8000000000780b */ /* 0x040fe40003f5d200 */
[----:B------:R-:W-:Y:S02]  /*0340*/  FSETP.NEU.FTZ.AND P1, PT, |R3|, +INF , PT ;  /* 0x7f8000000300780b */ /* 0x000fe40003f3d200 */
[----:B------:R-:W-:-:S11]  /*0350*/  FSETP.NEU.FTZ.AND P0, PT, |R0|, +INF , PT ;  /* 0x7f8000000000780b */ /* 0x000fd60003f1d200 */
[----:B------:R-:W-:Y:S05]  /*0360*/  @!P1 BRA !P2, `(.L_x_10) ;  /* 0x00000004002c9947 */ /* 0x000fea0005000000 */
[----:B------:R-:W-:-:S04]  /*0370*/  LOP3.LUT P2, RZ, R8, 0x7fffffff, RZ, 0xc0, !PT ;  /* 0x7fffffff08ff7812 */ /* 0x000fc8000784c0ff */
[----:B------:R-:W-:-:S13]  /*0380*/  PLOP3.LUT P1, PT, P1, P2, PT, 0x2f, 0xf2 ;  /* 0x0000000000f2781c */ /* 0x000fda0000f24577 */
[----:B------:R-:W-:Y:S05]  /*0390*/  @P1 BRA `(.L_x_11) ;  /* 0x0000000400181947 */ /* 0x000fea0003800000 */
[----:B------:R-:W-:-:S04]  /*03a0*/  LOP3.LUT P1, RZ, R9, 0x7fffffff, RZ, 0xc0, !PT ;  /* 0x7fffffff09ff7812 */ /* 0x000fc8000782c0ff */
[----:B------:R-:W-:-:S13]  /*03b0*/  PLOP3.LUT P0, PT, P0, P1, PT, 0x2f, 0xf2 ;  /* 0x0000000000f2781c */ /* 0x000fda0000702577 */
[----:B------:R-:W-:Y:S05]  /*03c0*/  @P0 BRA `(.L_x_12) ;  /* 0x0000000400000947 */ /* 0x000fea0003800000 */
[----:B------:R-:W-:Y:S02]  /*03d0*/  ISETP.GE.AND P0, PT, R11, RZ, PT ;  /* 0x000000ff0b00720c */ /* 0x000fe40003f06270 */
[----:B------:R-:W-:-:S11]  /*03e0*/  ISETP.GE.AND P1, PT, R12, RZ, PT ;  /* 0x000000ff0c00720c */ /* 0x000fd60003f26270 */
[----:B------:R-:W-:Y:S02]  /*03f0*/  @P0 IMAD.MOV.U32 R10, RZ, RZ, RZ ;  /* 0x000000ffff0a0224 */ /* 0x000fe400078e00ff */
[----:B------:R-:W-:Y:S01]  /*0400*/  @!P0 FFMA R8, R0, 1.84467440737095516160e+19, RZ ;  /* 0x5f80000000088823 */ /* 0x000fe200000000ff */
[----:B------:R-:W-:Y:S02]  /*0410*/  @!P0 IMAD.MOV.U32 R10, RZ, RZ, -0x40 ;  /* 0xffffffc0ff0a8424 */ /* 0x000fe400078e00ff */
[----:B------:R-:W-:Y:S02]  /*0420*/  @!P1 FFMA R9, R3, 1.84467440737095516160e+19, RZ ;  /* 0x5f80000003099823 */ /* 0x000fe400000000ff */
[----:B------:R-:W-:-:S07]  /*0430*/  @!P1 VIADD R10, R10, 0x40 ;  /* 0x000000400a0a9836 */ /* 0x000fce0000000000 */
.L_x_8:
[----:B------:R-:W-:Y:S01]  /*0440*/  LEA R0, R7, 0xc0800000, 0x17 ;  /* 0xc080000007007811 */ /* 0x000fe200078eb8ff */
[----:B------:R-:W-:Y:S01]  /*0450*/  VIADD R6, R6, 0xffffff81 ;  /* 0xffffff8106067836 */ /* 0x000fe20000000000 */
[----:B------:R-:W-:Y:S03]  /*0460*/  BSSY.RECONVERGENT B2, `(.L_x_13) ;  /* 0x0000035000027945 */ /* 0x000fe60003800200 */
[----:B------:R-:W-:Y:S01]  /*0470*/  IMAD.IADD R9, R9, 0x1, -R0 ;  /* 0x0000000109097824 */ /* 0x000fe200078e0a00 */
[C---:B------:R-:W-:Y:S01]  /*0480*/  IADD3 R7, PT, PT, R6.reuse, 0x7f, -R7 ;  /* 0x0000007f06077810 */ /* 0x040fe20007ffe807 */
[----:B------:R-:W-:Y:S02]  /*0490*/  IMAD R0, R6, -0x800000, R8 ;  /* 0xff80000006007824 */ /* 0x000fe400078e0208 */
[----:B------:R-:W0:Y:S01]  /*04a0*/  MUFU.RCP R3, R9 ;  /* 0x0000000900037308 */ /* 0x000e220000001000 */
[----:B------:R-:W-:Y:S01]  /*04b0*/  FADD.FTZ R11, -R9, -RZ ;  /* 0x800000ff090b7221 */ /* 0x000fe20000010100 */
[----:B------:R-:W-:-:S03]  /*04c0*/  IMAD.IADD R7, R7, 0x1, R10 ;  /* 0x0000000107077824 */ /* 0x000fc600078e020a */
[----:B0-----:R-:W-:-:S04]  /*04d0*/  FFMA R12, R3, R11, 1 ;  /* 0x3f800000030c7423 */ /* 0x001fc8000000000b */
[----:B------:R-:W-:-:S04]  /*04e0*/  FFMA R12, R3, R12, R3 ;  /* 0x0000000c030c7223 */ /* 0x000fc80000000003 */
[----:B------:R-:W-:-:S04]  /*04f0*/  FFMA R3, R0, R12, RZ ;  /* 0x0000000c00037223 */ /* 0x000fc800000000ff */
[----:B------:R-:W-:-:S04]  /*0500*/  FFMA R8, R11, R3, R0 ;  /* 0x000000030b087223 */ /* 0x000fc80000000000 */
[----:B------:R-:W-:-:S04]  /*0510*/  FFMA R13, R12, R8, R3 ;  /* 0x000000080c0d7223 */ /* 0x000fc80000000003 */
[----:B------:R-:W-:-:S04]  /*0520*/  FFMA R8, R11, R13, R0 ;  /* 0x0000000d0b087223 */ /* 0x000fc80000000000 */
[----:B------:R-:W-:-:S05]  /*0530*/  FFMA R0, R12, R8, R13 ;  /* 0x000000080c007223 */ /* 0x000fca000000000d */
[----:B------:R-:W-:-:S04]  /*0540*/  SHF.R.U32.HI R3, RZ, 0x17, R0 ;  /* 0x00000017ff037819 */ /* 0x000fc80000011600 */
[----:B------:R-:W-:-:S05]  /*0550*/  LOP3.LUT R3, R3, 0xff, RZ, 0xc0, !PT ;  /* 0x000000ff03037812 */ /* 0x000fca00078ec0ff */
[----:B------:R-:W-:-:S04]  /*0560*/  IMAD.IADD R9, R3, 0x1, R7 ;  /* 0x0000000103097824 */ /* 0x000fc800078e0207 */
[----:B------:R-:W-:-:S05]  /*0570*/  VIADD R3, R9, 0xffffffff ;  /* 0xffffffff09037836 */ /* 0x000fca0000000000 */
[----:B------:R-:W-:-:S13]  /*0580*/  ISETP.GE.U32.AND P0, PT, R3, 0xfe, PT ;  /* 0x000000fe0300780c */ /* 0x000fda0003f06070 */
[----:B------:R-:W-:Y:S05]  /*0590*/  @!P0 BRA `(.L_x_14) ;  /* 0x0000000000808947 */ /* 0x000fea0003800000 */
[----:B------:R-:W-:-:S13]  /*05a0*/  ISETP.GT.AND P0, PT, R9, 0xfe, PT ;  /* 0x000000fe0900780c */ /* 0x000fda0003f04270 */
[----:B------:R-:W-:Y:S05]  /*05b0*/  @P0 BRA `(.L_x_15) ;  /* 0x00000000006c0947 */ /* 0x000fea0003800000 */
[----:B------:R-:W-:-:S13]  /*05c0*/  ISETP.GE.AND P0, PT, R9, 0x1, PT ;  /* 0x000000010900780c */ /* 0x000fda0003f06270 */
[----:B------:R-:W-:Y:S05]  /*05d0*/  @P0 BRA `(.L_x_16) ;  /* 0x0000000000740947 */ /* 0x000fea0003800000 */
[----:B------:R-:W-:Y:S02]  /*05e0*/  ISETP.GE.AND P0, PT, R9, -0x18, PT ;  /* 0xffffffe80900780c */ /* 0x000fe40003f06270 */
[----:B------:R-:W-:-:S11]  /*05f0*/  LOP3.LUT R0, R0, 0x80000000, RZ, 0xc0, !PT ;  /* 0x8000000000007812 */ /* 0x000fd600078ec0ff */
[----:B------:R-:W-:Y:S05]  /*0600*/  @!P0 BRA `(.L_x_16) ;  /* 0x0000000000688947 */ /* 0x000fea0003800000 */
[CCC-:B------:R-:W-:Y:S01]  /*0610*/  FFMA.RZ R3, R12.reuse, R8.reuse, R13.reuse ;  /* 0x000000080c037223 */ /* 0x1c0fe2000000c00d */
[CCC-:B------:R-:W-:Y:S01]  /*0620*/  FFMA.RM R6, R12.reuse, R8.reuse, R13.reuse ;  /* 0x000000080c067223 */ /* 0x1c0fe2000000400d */
[C---:B------:R-:W-:Y:S02]  /*0630*/  ISETP.NE.AND P2, PT, R9.reuse, RZ, PT ;  /* 0x000000ff0900720c */ /* 0x040fe40003f45270 */
[----:B------:R-:W-:Y:S02]  /*0640*/  ISETP.NE.AND P1, PT, R9, RZ, PT ;  /* 0x000000ff0900720c */ /* 0x000fe40003f25270 */
[----:B------:R-:W-:Y:S01]  /*0650*/  LOP3.LUT R7, R3, 0x7fffff, RZ, 0xc0, !PT ;  /* 0x007fffff03077812 */ /* 0x000fe200078ec0ff */
[----:B------:R-:W-:Y:S01]  /*0660*/  FFMA.RP R3, R12, R8, R13 ;  /* 0x000000080c037223 */ /* 0x000fe2000000800d */
[----:B------:R-:W-:Y:S02]  /*0670*/  VIADD R8, R9, 0x20 ;  /* 0x0000002009087836 */ /* 0x000fe40000000000 */
[----:B------:R-:W-:Y:S01]  /*0680*/  LOP3.LUT R7, R7, 0x800000, RZ, 0xfc, !PT ;  /* 0x0080000007077812 */ /* 0x000fe200078efcff */
[----:B------:R-:W-:Y:S01]  /*0690*/  IMAD.MOV R9, RZ, RZ, -R9 ;  /* 0x000000ffff097224 */ /* 0x000fe200078e0a09 */
[----:B------:R-:W-:-:S02]  /*06a0*/  FSETP.NEU.FTZ.AND P0, PT, R3, R6, PT ;  /* 0x000000060300720b */ /* 0x000fc40003f1d000 */
[----:B------:R-:W-:Y:S02]  /*06b0*/  SHF.L.U32 R8, R7, R8, RZ ;  /* 0x0000000807087219 */ /* 0x000fe400000006ff */
[----:B------:R-:W-:Y:S02]  /*06c0*/  SEL R6, R9, RZ, P2 ;  /* 0x000000ff09067207 */ /* 0x000fe40001000000 */
[----:B------:R-:W-:Y:S02]  /*06d0*/  ISETP.NE.AND P1, PT, R8, RZ, P1 ;  /* 0x000000ff0800720c */ /* 0x000fe40000f25270 */
[----:B------:R-:W-:Y:S02]  /*06e0*/  SHF.R.U32.HI R6, RZ, R6, R7 ;  /* 0x00000006ff067219 */ /* 0x000fe40000011607 */
[----:B------:R-:W-:Y:S02]  /*06f0*/  PLOP3.LUT P0, PT, P0, P1, PT, 0xf8, 0x8f ;  /* 0x00000000008f781c */ /* 0x000fe40000703f70 */
[----:B------:R-:W-:-:S02]  /*0700*/  SHF.R.U32.HI R8, RZ, 0x1, R6 ;  /* 0x00000001ff087819 */ /* 0x000fc40000011606 */
[----:B------:R-:W-:-:S04]  /*0710*/  SEL R3, RZ, 0x1, !P0 ;  /* 0x00000001ff037807 */ /* 0x000fc80004000000 */
[----:B------:R-:W-:-:S04]  /*0720*/  LOP3.LUT R3, R3, 0x1, R8, 0xf8, !PT ;  /* 0x0000000103037812 */ /* 0x000fc800078ef808 */
[----:B------:R-:W-:-:S05]  /*0730*/  LOP3.LUT R3, R3, R6, RZ, 0xc0, !PT ;  /* 0x0000000603037212 */ /* 0x000fca00078ec0ff */
[----:B------:R-:W-:-:S05]  /*0740*/  IMAD.IADD R3, R8, 0x1, R3 ;  /* 0x0000000108037824 */ /* 0x000fca00078e0203 */
[----:B------:R-:W-:Y:S01]  /*0750*/  LOP3.LUT R0, R3, R0, RZ, 0xfc, !PT ;  /* 0x0000000003007212 */ /* 0x000fe200078efcff */
[----:B------:R-:W-:Y:S06]  /*0760*/  BRA `(.L_x_16) ;  /* 0x0000000000107947 */ /* 0x000fec0003800000 */
.L_x_15:
[----:B------:R-:W-:-:S04]  /*0770*/  LOP3.LUT R0, R0, 0x80000000, RZ, 0xc0, !PT ;  /* 0x8000000000007812 */ /* 0x000fc800078ec0ff */
[----:B------:R-:W-:Y:S01]  /*0780*/  LOP3.LUT R0, R0, 0x7f800000, RZ, 0xfc, !PT ;  /* 0x7f80000000007812 */ /* 0x000fe200078efcff */
[----:B------:R-:W-:Y:S06]  /*0790*/  BRA `(.L_x_16) ;  /* 0x0000000000047947 */ /* 0x000fec0003800000 */
.L_x_14:
[----:B------:R-:W-:-:S07]  /*07a0*/  IMAD R0, R7, 0x800000, R0 ;  /* 0x0080000007007824 */ /* 0x000fce00078e0200 */
.L_x_16:
[----:B------:R-:W-:Y:S05]  /*07b0*/  BSYNC.RECONVERGENT B2 ;  /* 0x0000000000027941 */ /* 0x000fea0003800200 */
.L_x_13:
[----:B------:R-:W-:Y:S05]  /*07c0*/  BRA `(.L_x_17) ;  /* 0x0000000000207947 */ /* 0x000fea0003800000 */
.L_x_12:
[----:B------:R-:W-:-:S04]  /*07d0*/  LOP3.LUT R0, R9, 0x80000000, R8, 0x48, !PT ;  /* 0x8000000009007812 */ /* 0x000fc800078e4808 */
[----:B------:R-:W-:Y:S01]  /*07e0*/  LOP3.LUT R0, R0, 0x7f800000, RZ, 0xfc, !PT ;  /* 0x7f80000000007812 */ /* 0x000fe200078efcff */
[----:B------:R-:W-:Y:S06]  /*07f0*/  BRA `(.L_x_17) ;  /* 0x0000000000147947 */ /* 0x000fec0003800000 */
.L_x_11:
[----:B------:R-:W-:Y:S01]  /*0800*/  LOP3.LUT R0, R9, 0x80000000, R8, 0x48, !PT ;  /* 0x8000000009007812 */ /* 0x000fe200078e4808 */
[----:B------:R-:W-:Y:S06]  /*0810*/  BRA `(.L_x_17) ;  /* 0x00000000000c7947 */ /* 0x000fec0003800000 */
.L_x_10:
[----:B------:R-:W0:Y:S01]  /*0820*/  MUFU.RSQ R0, -QNAN ;  /* 0xffc0000000007908 */ /* 0x000e220000001400 */
[----:B------:R-:W-:Y:S05]  /*0830*/  BRA `(.L_x_17) ;  /* 0x0000000000047947 */ /* 0x000fea0003800000 */
.L_x_9:
[----:B------:R-:W-:-:S07]  /*0840*/  FADD.FTZ R0, R0, R3 ;  /* 0x0000000300007221 */ /* 0x000fce0000010000 */
.L_x_17:
[----:B------:R-:W-:Y:S05]  /*0850*/  BSYNC.RECONVERGENT B1 ;  /* 0x0000000000017941 */ /* 0x000fea0003800200 */
.L_x_7:
[----:B------:R-:W-:-:S04]  /*0860*/  IMAD.MOV.U32 R3, RZ, RZ, 0x0 ;  /* 0x00000000ff037424 */ /* 0x000fc800078e00ff */
[----:B0-----:R-:W-:Y:S05]  /*0870*/  RET.REL.NODEC R2 `(_Z15division_kernelPfii) ;  /* 0xfffffff402e07950 */ /* 0x001fea0003c3ffff */
.L_x_18:
        /* <DEDUP_REMOVED lines=16> */
.L_x_19:


//--------------------- .nv.shared.reserved.0     --------------------------
	.section	.nv.shared.reserved.0,"aw",@nobits
	.weak		__nv_reservedSMEM_offset_0_alias
	.size		__nv_reservedSMEM_offset_0_alias, 0, 64
	.other		__nv_reservedSMEM_offset_0_alias,@"STO_CUDA_RESERVED_SHARED STV_DEFAULT"
__nv_reservedSMEM_offset_0_alias:
	.zero		0
	.zero		64


//--------------------- .nv.constant0._Z16eliminate_kernelPfii --------------------------
	.section	.nv.constant0._Z16eliminate_kernelPfii,"a",@progbits
	.sectionflags	@""
	.align	4
.nv.constant0._Z16eliminate_kernelPfii:
	.zero		912


//--------------------- .nv.constant0._Z15division_kernelPfii --------------------------
	.section	.nv.constant0._Z15division_kernelPfii,"a",@progbits
	.sectionflags	@""
	.align	4
.nv.constant0._Z15division_kernelPfii:
	.zero		912


//--------------------- SYMBOLS --------------------------

	.type		.nv.reservedSmem.offset0,@object
	.size		.nv.reservedSmem.offset0,0x4
